//
// Generated by NVIDIA NVVM Compiler
//
// Compiler Build ID: CL-36424714
// Cuda compilation tools, release 13.0, V13.0.88
// Based on NVVM 20.0.0
//

.version 9.0
.target sm_100
.address_size 64

	// .globl	_Z12stage1KernelPiS_i

.visible .entry _Z12stage1KernelPiS_i(
	.param .u64 .ptr .align 1 _Z12stage1KernelPiS_i_param_0,
	.param .u64 .ptr .align 1 _Z12stage1KernelPiS_i_param_1,
	.param .u32 _Z12stage1KernelPiS_i_param_2
)
{
	.reg .pred 	%p<2>;
	.reg .b32 	%r<10>;
	.reg .b64 	%rd<8>;

	ld.param.u64 	%rd1, [_Z12stage1KernelPiS_i_param_0];
	ld.param.u64 	%rd2, [_Z12stage1KernelPiS_i_param_1];
	ld.param.u32 	%r2, [_Z12stage1KernelPiS_i_param_2];
	mov.u32 	%r3, %ctaid.x;
	mov.u32 	%r4, %ntid.x;
	mov.u32 	%r5, %tid.x;
	mad.lo.s32 	%r1, %r3, %r4, %r5;
	setp.ge.s32 	%p1, %r1, %r2;
	@%p1 bra 	$L__BB0_2;
	cvta.to.global.u64 	%rd3, %rd1;
	cvta.to.global.u64 	%rd4, %rd2;
	mul.wide.s32 	%rd5, %r1, 4;
	add.s64 	%rd6, %rd3, %rd5;
	ld.global.u32 	%r6, [%rd6];
	add.s64 	%rd7, %rd4, %rd5;
	ld.global.u32 	%r7, [%rd7];
	add.s32 	%r8, %r6, %r7;
	add.s32 	%r9, %r8, 1;
	st.global.u32 	[%rd7], %r9;
$L__BB0_2:
	ret;

}
	// .globl	_Z12stage2KernelPiS_i
.visible .entry _Z12stage2KernelPiS_i(
	.param .u64 .ptr .align 1 _Z12stage2KernelPiS_i_param_0,
	.param .u64 .ptr .align 1 _Z12stage2KernelPiS_i_param_1,
	.param .u32 _Z12stage2KernelPiS_i_param_2
)
{
	.reg .pred 	%p<2>;
	.reg .b32 	%r<10>;
	.reg .b64 	%rd<8>;

	ld.param.u64 	%rd1, [_Z12stage2KernelPiS_i_param_0];
	ld.param.u64 	%rd2, [_Z12stage2KernelPiS_i_param_1];
	ld.param.u32 	%r2, [_Z12stage2KernelPiS_i_param_2];
	mov.u32 	%r3, %ctaid.x;
	mov.u32 	%r4, %ntid.x;
	mov.u32 	%r5, %tid.x;
	mad.lo.s32 	%r1, %r3, %r4, %r5;
	setp.ge.s32 	%p1, %r1, %r2;
	@%p1 bra 	$L__BB1_2;
	cvta.to.global.u64 	%rd3, %rd1;
	cvta.to.global.u64 	%rd4, %rd2;
	mul.wide.s32 	%rd5, %r1, 4;
	add.s64 	%rd6, %rd3, %rd5;
	ld.global.u32 	%r6, [%rd6];
	shl.b32 	%r7, %r6, 1;
	add.s64 	%rd7, %rd4, %rd5;
	ld.global.u32 	%r8, [%rd7];
	add.s32 	%r9, %r8, %r7;
	st.global.u32 	[%rd7], %r9;
$L__BB1_2:
	ret;

}


// ===== COMPILED SASS (sm_100) =====

	.target	sm_100

	.elftype	@"ET_EXEC"


//--------------------- .note.nv.tkinfo           --------------------------
	.section	.note.nv.tkinfo,"",@"SHT_NOTE"
	.sectionflags	@"SHF_NOTE_NV_TKINFO"
	.tkinfo
        /*0018*/ 	.word	0x00000002
        /*0030*/ 	.string	""
        /*0030*/ 	.string	"ptxas"
        /*0030*/ 	.string	"Cuda compilation tools, release 13.0, V13.0.88"
        /*0030*/ 	.string	"Build cuda_13.0.r13.0/compiler.36424714_0"
        /*0030*/ 	.string	"-arch sm_100 -m 64 "



//--------------------- .note.nv.cuinfo           --------------------------
	.section	.note.nv.cuinfo,"",@"SHT_NOTE"
	.sectionflags	@"SHF_NOTE_NV_CUINFO"
        /*0018*/ 	.short	0x0002
        /*001a*/ 	.short	0x0064
        /*001c*/ 	.short	0x0082
	.zero		2


//--------------------- .nv.info                  --------------------------
	.section	.nv.info,"",@"SHT_CUDA_INFO"
	.align	4


	//----- nvinfo : EIATTR_REGCOUNT
	.align		4
        /*0000*/ 	.byte	0x04, 0x2f
        /*0002*/ 	.short	(.L_1 - .L_0)
	.align		4
.L_0:
        /*0004*/ 	.word	index@(_Z12stage1KernelPiS_i)
        /*0008*/ 	.word	0x0000000a


	//----- nvinfo : EIATTR_FRAME_SIZE
	.align		4
.L_1:
        /*000c*/ 	.byte	0x04, 0x11
        /*000e*/ 	.short	(.L_3 - .L_2)
	.align		4
.L_2:
        /*0010*/ 	.word	index@(_Z12stage1KernelPiS_i)
        /*0014*/ 	.word	0x00000000


	//----- nvinfo : EIATTR_REGCOUNT
	.align		4
.L_3:
        /*0018*/ 	.byte	0x04, 0x2f
        /*001a*/ 	.short	(.L_5 - .L_4)
	.align		4
.L_4:
        /*001c*/ 	.word	index@(_Z12stage2KernelPiS_i)
        /*0020*/ 	.word	0x0000000a


	//----- nvinfo : EIATTR_FRAME_SIZE
	.align		4
.L_5:
        /*0024*/ 	.byte	0x04, 0x11
        /*0026*/ 	.short	(.L_7 - .L_6)
	.align		4
.L_6:
        /*0028*/ 	.word	index@(_Z12stage2KernelPiS_i)
        /*002c*/ 	.word	0x00000000


	//----- nvinfo : EIATTR_MIN_STACK_SIZE
	.align		4
.L_7:
        /*0030*/ 	.byte	0x04, 0x12
        /*0032*/ 	.short	(.L_9 - .L_8)
	.align		4
.L_8:
        /*0034*/ 	.word	index@(_Z12stage2KernelPiS_i)
        /*0038*/ 	.word	0x00000000


	//----- nvinfo : EIATTR_MIN_STACK_SIZE
	.align		4
.L_9:
        /*003c*/ 	.byte	0x04, 0x12
        /*003e*/ 	.short	(.L_11 - .L_10)
	.align		4
.L_10:
        /*0040*/ 	.word	index@(_Z12stage1KernelPiS_i)
        /*0044*/ 	.word	0x00000000
.L_11:


//--------------------- .nv.compat                --------------------------
	.section	.nv.compat,"",@"SHT_CUDA_COMPAT_INFO"
	.align	4
        /*0000*/ 	.byte	0x02, 0x09, 0x00, 0x00, 0x02, 0x02, 0x01, 0x00, 0x02, 0x05, 0x05, 0x00, 0x03, 0x07, 0x01, 0x01
        /*0010*/ 	.byte	0x02, 0x03, 0x00, 0x00, 0x02, 0x06, 0x01, 0x00, 0x04, 0x0b, 0x08, 0x00, 0x09, 0x00, 0x00, 0x00
        /*0020*/ 	.byte	0x00, 0x00, 0x00, 0x00


//--------------------- .nv.info._Z12stage2KernelPiS_i --------------------------
	.section	.nv.info._Z12stage2KernelPiS_i,"",@"SHT_CUDA_INFO"
	.sectionflags	@""
	.align	4


	//----- nvinfo : EIATTR_CUDA_API_VERSION
	.align		4
        /*0000*/ 	.byte	0x04, 0x37
        /*0002*/ 	.short	(.L_13 - .L_12)
.L_12:
        /*0004*/ 	.word	0x00000082


	//----- nvinfo : EIATTR_KPARAM_INFO
	.align		4
.L_13:
        /*0008*/ 	.byte	0x04, 0x17
        /*000a*/ 	.short	(.L_15 - .L_14)
.L_14:
        /*000c*/ 	.word	0x00000000
        /*0010*/ 	.short	0x0002
        /*0012*/ 	.short	0x0010
        /*0014*/ 	.byte	0x00, 0xf0, 0x11, 0x00


	//----- nvinfo : EIATTR_KPARAM_INFO
	.align		4
.L_15:
        /*0018*/ 	.byte	0x04, 0x17
        /*001a*/ 	.short	(.L_17 - .L_16)
.L_16:
        /*001c*/ 	.word	0x00000000
        /*0020*/ 	.short	0x0001
        /*0022*/ 	.short	0x0008
        /*0024*/ 	.byte	0x00, 0xf5, 0x21, 0x00


	//----- nvinfo : EIATTR_KPARAM_INFO
	.align		4
.L_17:
        /*0028*/ 	.byte	0x04, 0x17
        /*002a*/ 	.short	(.L_19 - .L_18)
.L_18:
        /*002c*/ 	.word	0x00000000
        /*0030*/ 	.short	0x0000
        /*0032*/ 	.short	0x0000
        /*0034*/ 	.byte	0x00, 0xf5, 0x21, 0x00


	//----- nvinfo : EIATTR_SPARSE_MMA_MASK
	.align		4
.L_19:
        /*0038*/ 	.byte	0x03, 0x50
        /*003a*/ 	.short	0x0000


	//----- nvinfo : EIATTR_MAXREG_COUNT
	.align		4
        /*003c*/ 	.byte	0x03, 0x1b
        /*003e*/ 	.short	0x00ff


	//----- nvinfo : EIATTR_MERCURY_ISA_VERSION
	.align		4
        /*0040*/ 	.byte	0x03, 0x5f
        /*0042*/ 	.short	0x0101


	//----- nvinfo : EIATTR_VRC_CTA_INIT_COUNT
	.align		4
        /*0044*/ 	.byte	0x02, 0x4a
	.zero		1
	.zero		1


	//----- nvinfo : EIATTR_EXIT_INSTR_OFFSETS
	.align		4
        /*0048*/ 	.byte	0x04, 0x1c
        /*004a*/ 	.short	(.L_21 - .L_20)


	//   ....[0]....
.L_20:
        /*004c*/ 	.word	0x00000070


	//   ....[1]....
        /*0050*/ 	.word	0x00000110


	//----- nvinfo : EIATTR_CBANK_PARAM_SIZE
	.align		4
.L_21:
        /*0054*/ 	.byte	0x03, 0x19
        /*0056*/ 	.short	0x0014


	//----- nvinfo : EIATTR_PARAM_CBANK
	.align		4
        /*0058*/ 	.byte	0x04, 0x0a
        /*005a*/ 	.short	(.L_23 - .L_22)
	.align		4
.L_22:
        /*005c*/ 	.word	index@(.nv.constant0._Z12stage2KernelPiS_i)
        /*0060*/ 	.short	0x0380
        /*0062*/ 	.short	0x0014


	//----- nvinfo : EIATTR_SW_WAR
	.align		4
.L_23:
        /*0064*/ 	.byte	0x04, 0x36
        /*0066*/ 	.short	(.L_25 - .L_24)
.L_24:
        /*0068*/ 	.word	0x00000008
.L_25:


//--------------------- .nv.info._Z12stage1KernelPiS_i --------------------------
	.section	.nv.info._Z12stage1KernelPiS_i,"",@"SHT_CUDA_INFO"
	.sectionflags	@""
	.align	4


	//----- nvinfo : EIATTR_CUDA_API_VERSION
	.align		4
        /*0000*/ 	.byte	0x04, 0x37
        /*0002*/ 	.short	(.L_27 - .L_26)
.L_26:
        /*0004*/ 	.word	0x00000082


	//----- nvinfo : EIATTR_KPARAM_INFO
	.align		4
.L_27:
        /*0008*/ 	.byte	0x04, 0x17
        /*000a*/ 	.short	(.L_29 - .L_28)
.L_28:
        /*000c*/ 	.word	0x00000000
        /*0010*/ 	.short	0x0002
        /*0012*/ 	.short	0x0010
        /*0014*/ 	.byte	0x00, 0xf0, 0x11, 0x00


	//----- nvinfo : EIATTR_KPARAM_INFO
	.align		4
.L_29:
        /*0018*/ 	.byte	0x04, 0x17
        /*001a*/ 	.short	(.L_31 - .L_30)
.L_30:
        /*001c*/ 	.word	0x00000000
        /*0020*/ 	.short	0x0001
        /*0022*/ 	.short	0x0008
        /*0024*/ 	.byte	0x00, 0xf5, 0x21, 0x00


	//----- nvinfo : EIATTR_KPARAM_INFO
	.align		4
.L_31:
        /*0028*/ 	.byte	0x04, 0x17
        /*002a*/ 	.short	(.L_33 - .L_32)
.L_32:
        /*002c*/ 	.word	0x00000000
        /*0030*/ 	.short	0x0000
        /*0032*/ 	.short	0x0000
        /*0034*/ 	.byte	0x00, 0xf5, 0x21, 0x00


	//----- nvinfo : EIATTR_SPARSE_MMA_MASK
	.align		4
.L_33:
        /*0038*/ 	.byte	0x03, 0x50
        /*003a*/ 	.short	0x0000


	//----- nvinfo : EIATTR_MAXREG_COUNT
	.align		4
        /*003c*/ 	.byte	0x03, 0x1b
        /*003e*/ 	.short	0x00ff


	//----- nvinfo : EIATTR_MERCURY_ISA_VERSION
	.align		4
        /*0040*/ 	.byte	0x03, 0x5f
        /*0042*/ 	.short	0x0101


	//----- nvinfo : EIATTR_VRC_CTA_INIT_COUNT
	.align		4
        /*0044*/ 	.byte	0x02, 0x4a
	.zero		1
	.zero		1


	//----- nvinfo : EIATTR_EXIT_INSTR_OFFSETS
	.align		4
        /*0048*/ 	.byte	0x04, 0x1c
        /*004a*/ 	.short	(.L_35 - .L_34)


	//   ....[0]....
.L_34:
        /*004c*/ 	.word	0x00000070


	//   ....[1]....
        /*0050*/ 	.word	0x00000110


	//----- nvinfo : EIATTR_CBANK_PARAM_SIZE
	.align		4
.L_35:
        /*0054*/ 	.byte	0x03, 0x19
        /*0056*/ 	.short	0x0014


	//----- nvinfo : EIATTR_PARAM_CBANK
	.align		4
        /*0058*/ 	.byte	0x04, 0x0a
        /*005a*/ 	.short	(.L_37 - .L_36)
	.align		4
.L_36:
        /*005c*/ 	.word	index@(.nv.constant0._Z12stage1KernelPiS_i)
        /*0060*/ 	.short	0x0380
        /*0062*/ 	.short	0x0014


	//----- nvinfo : EIATTR_SW_WAR
	.align		4
.L_37:
        /*0064*/ 	.byte	0x04, 0x36
        /*0066*/ 	.short	(.L_39 - .L_38)
.L_38:
        /*0068*/ 	.word	0x00000008
.L_39:


//--------------------- .nv.callgraph             --------------------------
	.section	.nv.callgraph,"",@"SHT_CUDA_CALLGRAPH"
	.align	4
	.sectionentsize	8
	.align		4
        /*0000*/ 	.word	0x00000000
	.align		4
        /*0004*/ 	.word	0xffffffff
	.align		4
        /*0008*/ 	.word	0x00000000
	.align		4
        /*000c*/ 	.word	0xfffffffe
	.align		4
        /*0010*/ 	.word	0x00000000
	.align		4
        /*0014*/ 	.word	0xfffffffd
	.align		4
        /*0018*/ 	.word	0x00000000
	.align		4
        /*001c*/ 	.word	0xfffffffc


//--------------------- .text._Z12stage2KernelPiS_i --------------------------
	.section	.text._Z12stage2KernelPiS_i,"ax",@progbits
	.align	128
        .global         _Z12stage2KernelPiS_i
        .type           _Z12stage2KernelPiS_i,@function
        .size           _Z12stage2KernelPiS_i,(.L_x_2 - _Z12stage2KernelPiS_i)
        .other          _Z12stage2KernelPiS_i,@"STO_CUDA_ENTRY STV_DEFAULT"
_Z12stage2KernelPiS_i:
.text._Z12stage2KernelPiS_i:
[----:B------:R-:W-:Y:S01]  /*0000*/  LDC R1, c[0x0][0x37c] ;  /* 0x0000df00ff017b82 */ /* 0x000fe20000000800 */
[----:B------:R-:W0:Y:S07]  /*0010*/  S2R R0, SR_TID.X ;  /* 0x0000000000007919 */ /* 0x000e2e0000002100 */
[----:B------:R-:W0:Y:S01]  /*0020*/  S2UR UR4, SR_CTAID.X ;  /* 0x00000000000479c3 */ /* 0x000e220000002500 */
[----:B------:R-:W1:Y:S07]  /*0030*/  LDCU UR5, c[0x0][0x390] ;  /* 0x00007200ff0577ac */ /* 0x000e6e0008000800 */
[----:B------:R-:W0:Y:S02]  /*0040*/  LDC R7, c[0x0][0x360] ;  /* 0x0000d800ff077b82 */ /* 0x000e240000000800 */
[----:B0-----:R-:W-:-:S05]  /*0050*/  IMAD R7, R7, UR4, R0 ;  /* 0x0000000407077c24 */ /* 0x001fca000f8e0200 */
[----:B-1----:R-:W-:-:S13]  /*0060*/  ISETP.GE.AND P0, PT, R7, UR5, PT ;  /* 0x0000000507007c0c */ /* 0x002fda000bf06270 */
[----:B------:R-:W-:Y:S05]  /*0070*/  @P0 EXIT ;  /* 0x000000000000094d */ /* 0x000fea0003800000 */
[----:B------:R-:W0:Y:S01]  /*0080*/  LDC.64 R2, c[0x0][0x380] ;  /* 0x0000e000ff027b82 */ /* 0x000e220000000a00 */
[----:B------:R-:W1:Y:S07]  /*0090*/  LDCU.64 UR4, c[0x0][0x358] ;  /* 0x00006b00ff0477ac */ /* 0x000e6e0008000a00 */
[----:B------:R-:W2:Y:S01]  /*00a0*/  LDC.64 R4, c[0x0][0x388] ;  /* 0x0000e200ff047b82 */ /* 0x000ea20000000a00 */
[----:B0-----:R-:W-:-:S06]  /*00b0*/  IMAD.WIDE R2, R7, 0x4, R2 ;  /* 0x0000000407027825 */ /* 0x001fcc00078e0202 */
[----:B-1----:R-:W3:Y:S01]  /*00c0*/  LDG.E R2, desc[UR4][R2.64] ;  /* 0x0000000402027981 */ /* 0x002ee2000c1e1900 */
[----:B--2---:R-:W-:-:S05]  /*00d0*/  IMAD.WIDE R4, R7, 0x4, R4 ;  /* 0x0000000407047825 */ /* 0x004fca00078e0204 */
[----:B------:R-:W3:Y:S02]  /*00e0*/  LDG.E R7, desc[UR4][R4.64] ;  /* 0x0000000404077981 */ /* 0x000ee4000c1e1900 */
[----:B---3--:R-:W-:-:S05]  /*00f0*/  LEA R7, R2, R7, 0x1 ;  /* 0x0000000702077211 */ /* 0x008fca00078e08ff */
[----:B------:R-:W-:Y:S01]  /*0100*/  STG.E desc[UR4][R4.64], R7 ;  /* 0x0000000704007986 */ /* 0x000fe2000c101904 */
[----:B------:R-:W-:Y:S05]  /*0110*/  EXIT ;  /* 0x000000000000794d */ /* 0x000fea0003800000 */
.L_x_0:
[----:B------:R-:W-:-:S00]  /*0120*/  BRA `(.L_x_0) ;  /* 0xfffffffc00fc7947 */ /* 0x000fc0000383ffff */
[----:B------:R-:W-:-:S00]  /*0130*/  NOP ;  /* 0x0000000000007918 */ /* 0x000fc00000000000 */
        /* <DEDUP_REMOVED lines=12> */
.L_x_2:


//--------------------- .text._Z12stage1KernelPiS_i --------------------------
	.section	.text._Z12stage1KernelPiS_i,"ax",@progbits
	.align	128
        .global         _Z12stage1KernelPiS_i
        .type           _Z12stage1KernelPiS_i,@function
        .size           _Z12stage1KernelPiS_i,(.L_x_3 - _Z12stage1KernelPiS_i)
        .other          _Z12stage1KernelPiS_i,@"STO_CUDA_ENTRY STV_DEFAULT"
_Z12stage1KernelPiS_i:
.text._Z12stage1KernelPiS_i:
        /* <DEDUP_REMOVED lines=15> */
[----:B---3--:R-:W-:-:S05]  /*00f0*/  IADD3 R7, PT, PT, R2, 0x1, R7 ;  /* 0x0000000102077810 */ /* 0x008fca0007ffe007 */
[----:B------:R-:W-:Y:S01]  /*0100*/  STG.E desc[UR4][R4.64], R7 ;  /* 0x0000000704007986 */ /* 0x000fe2000c101904 */
[----:B------:R-:W-:Y:S05]  /*0110*/  EXIT ;  /* 0x000000000000794d */ /* 0x000fea0003800000 */
.L_x_1:
        /* <DEDUP_REMOVED lines=14> */
.L_x_3:


//--------------------- .nv.shared.reserved.0     --------------------------
	.section	.nv.shared.reserved.0,"aw",@nobits
	.weak		__nv_reservedSMEM_offset_0_alias
	.size		__nv_reservedSMEM_offset_0_alias, 0, 64
	.other		__nv_reservedSMEM_offset_0_alias,@"STO_CUDA_RESERVED_SHARED STV_DEFAULT"
__nv_reservedSMEM_offset_0_alias:
	.zero		0
	.zero		64


//--------------------- .nv.constant0._Z12stage2KernelPiS_i --------------------------
	.section	.nv.constant0._Z12stage2KernelPiS_i,"a",@progbits
	.sectionflags	@""
	.align	4
.nv.constant0._Z12stage2KernelPiS_i:
	.zero		916


//--------------------- .nv.constant0._Z12stage1KernelPiS_i --------------------------
	.section	.nv.constant0._Z12stage1KernelPiS_i,"a",@progbits
	.sectionflags	@""
	.align	4
.nv.constant0._Z12stage1KernelPiS_i:
	.zero		916


//--------------------- SYMBOLS --------------------------

	.type		.nv.reservedSmem.offset0,@object
	.size		.nv.reservedSmem.offset0,0x4
